//
// Generated by NVIDIA NVVM Compiler
//
// Compiler Build ID: CL-36424714
// Cuda compilation tools, release 13.0, V13.0.88
// Based on NVVM 20.0.0
//

.version 9.0
.target sm_100
.address_size 64

	// .globl	_Z11relu_kernelPKfPfi

.visible .entry _Z11relu_kernelPKfPfi(
	.param .u64 .ptr .align 1 _Z11relu_kernelPKfPfi_param_0,
	.param .u64 .ptr .align 1 _Z11relu_kernelPKfPfi_param_1,
	.param .u32 _Z11relu_kernelPKfPfi_param_2
)
{
	.reg .pred 	%p<3>;
	.reg .b32 	%r<7>;
	.reg .b32 	%f<2>;
	.reg .b64 	%rd<11>;

	ld.param.u64 	%rd2, [_Z11relu_kernelPKfPfi_param_0];
	ld.param.u64 	%rd3, [_Z11relu_kernelPKfPfi_param_1];
	ld.param.u32 	%r2, [_Z11relu_kernelPKfPfi_param_2];
	cvta.to.global.u64 	%rd1, %rd3;
	mov.u32 	%r3, %ctaid.x;
	mov.u32 	%r4, %ntid.x;
	mov.u32 	%r5, %tid.x;
	mad.lo.s32 	%r1, %r3, %r4, %r5;
	setp.ge.s32 	%p1, %r1, %r2;
	@%p1 bra 	$L__BB0_4;
	cvta.to.global.u64 	%rd4, %rd2;
	mul.wide.u32 	%rd5, %r1, 4;
	add.s64 	%rd6, %rd4, %rd5;
	ld.global.f32 	%f1, [%rd6];
	setp.geu.f32 	%p2, %f1, 0f00000000;
	@%p2 bra 	$L__BB0_3;
	add.s64 	%rd10, %rd1, %rd5;
	mov.b32 	%r6, 0;
	st.global.u32 	[%rd10], %r6;
	bra.uni 	$L__BB0_4;
$L__BB0_3:
	add.s64 	%rd8, %rd1, %rd5;
	st.global.f32 	[%rd8], %f1;
$L__BB0_4:
	ret;

}


// ===== COMPILED SASS (sm_100) =====

	.target	sm_100

	.elftype	@"ET_EXEC"


//--------------------- .note.nv.tkinfo           --------------------------
	.section	.note.nv.tkinfo,"",@"SHT_NOTE"
	.sectionflags	@"SHF_NOTE_NV_TKINFO"
	.tkinfo
        /*0018*/ 	.word	0x00000002
        /*0030*/ 	.string	""
        /*0030*/ 	.string	"ptxas"
        /*0030*/ 	.string	"Cuda compilation tools, release 13.0, V13.0.88"
        /*0030*/ 	.string	"Build cuda_13.0.r13.0/compiler.36424714_0"
        /*0030*/ 	.string	"-arch sm_100 -m 64 "



//--------------------- .note.nv.cuinfo           --------------------------
	.section	.note.nv.cuinfo,"",@"SHT_NOTE"
	.sectionflags	@"SHF_NOTE_NV_CUINFO"
        /*0018*/ 	.short	0x0002
        /*001a*/ 	.short	0x0064
        /*001c*/ 	.short	0x0082
	.zero		2


//--------------------- .nv.info                  --------------------------
	.section	.nv.info,"",@"SHT_CUDA_INFO"
	.align	4


	//----- nvinfo : EIATTR_REGCOUNT
	.align		4
        /*0000*/ 	.byte	0x04, 0x2f
        /*0002*/ 	.short	(.L_1 - .L_0)
	.align		4
.L_0:
        /*0004*/ 	.word	index@(_Z11relu_kernelPKfPfi)
        /*0008*/ 	.word	0x0000000c


	//----- nvinfo : EIATTR_FRAME_SIZE
	.align		4
.L_1:
        /*000c*/ 	.byte	0x04, 0x11
        /*000e*/ 	.short	(.L_3 - .L_2)
	.align		4
.L_2:
        /*0010*/ 	.word	index@(_Z11relu_kernelPKfPfi)
        /*0014*/ 	.word	0x00000000


	//----- nvinfo : EIATTR_MIN_STACK_SIZE
	.align		4
.L_3:
        /*0018*/ 	.byte	0x04, 0x12
        /*001a*/ 	.short	(.L_5 - .L_4)
	.align		4
.L_4:
        /*001c*/ 	.word	index@(_Z11relu_kernelPKfPfi)
        /*0020*/ 	.word	0x00000000
.L_5:


//--------------------- .nv.compat                --------------------------
	.section	.nv.compat,"",@"SHT_CUDA_COMPAT_INFO"
	.align	4
        /*0000*/ 	.byte	0x02, 0x09, 0x00, 0x00, 0x02, 0x02, 0x01, 0x00, 0x02, 0x05, 0x05, 0x00, 0x03, 0x07, 0x01, 0x01
        /*0010*/ 	.byte	0x02, 0x03, 0x00, 0x00, 0x02, 0x06, 0x01, 0x00, 0x04, 0x0b, 0x08, 0x00, 0x09, 0x00, 0x00, 0x00
        /*0020*/ 	.byte	0x00, 0x00, 0x00, 0x00


//--------------------- .nv.info._Z11relu_kernelPKfPfi --------------------------
	.section	.nv.info._Z11relu_kernelPKfPfi,"",@"SHT_CUDA_INFO"
	.sectionflags	@""
	.align	4


	//----- nvinfo : EIATTR_CUDA_API_VERSION
	.align		4
        /*0000*/ 	.byte	0x04, 0x37
        /*0002*/ 	.short	(.L_7 - .L_6)
.L_6:
        /*0004*/ 	.word	0x00000082


	//----- nvinfo : EIATTR_KPARAM_INFO
	.align		4
.L_7:
        /*0008*/ 	.byte	0x04, 0x17
        /*000a*/ 	.short	(.L_9 - .L_8)
.L_8:
        /*000c*/ 	.word	0x00000000
        /*0010*/ 	.short	0x0002
        /*0012*/ 	.short	0x0010
        /*0014*/ 	.byte	0x00, 0xf0, 0x11, 0x00


	//----- nvinfo : EIATTR_KPARAM_INFO
	.align		4
.L_9:
        /*0018*/ 	.byte	0x04, 0x17
        /*001a*/ 	.short	(.L_11 - .L_10)
.L_10:
        /*001c*/ 	.word	0x00000000
        /*0020*/ 	.short	0x0001
        /*0022*/ 	.short	0x0008
        /*0024*/ 	.byte	0x00, 0xf5, 0x21, 0x00


	//----- nvinfo : EIATTR_KPARAM_INFO
	.align		4
.L_11:
        /*0028*/ 	.byte	0x04, 0x17
        /*002a*/ 	.short	(.L_13 - .L_12)
.L_12:
        /*002c*/ 	.word	0x00000000
        /*0030*/ 	.short	0x0000
        /*0032*/ 	.short	0x0000
        /*0034*/ 	.byte	0x00, 0xf5, 0x21, 0x00


	//----- nvinfo : EIATTR_SPARSE_MMA_MASK
	.align		4
.L_13:
        /*0038*/ 	.byte	0x03, 0x50
        /*003a*/ 	.short	0x0000


	//----- nvinfo : EIATTR_MAXREG_COUNT
	.align		4
        /*003c*/ 	.byte	0x03, 0x1b
        /*003e*/ 	.short	0x00ff


	//----- nvinfo : EIATTR_MERCURY_ISA_VERSION
	.align		4
        /*0040*/ 	.byte	0x03, 0x5f
        /*0042*/ 	.short	0x0101


	//----- nvinfo : EIATTR_VRC_CTA_INIT_COUNT
	.align		4
        /*0044*/ 	.byte	0x02, 0x4a
	.zero		1
	.zero		1


	//----- nvinfo : EIATTR_EXIT_INSTR_OFFSETS
	.align		4
        /*0048*/ 	.byte	0x04, 0x1c
        /*004a*/ 	.short	(.L_15 - .L_14)


	//   ....[0]....
.L_14:
        /*004c*/ 	.word	0x00000070


	//   ....[1]....
        /*0050*/ 	.word	0x00000100


	//   ....[2]....
        /*0054*/ 	.word	0x00000140


	//----- nvinfo : EIATTR_CBANK_PARAM_SIZE
	.align		4
.L_15:
        /*0058*/ 	.byte	0x03, 0x19
        /*005a*/ 	.short	0x0014


	//----- nvinfo : EIATTR_PARAM_CBANK
	.align		4
        /*005c*/ 	.byte	0x04, 0x0a
        /*005e*/ 	.short	(.L_17 - .L_16)
	.align		4
.L_16:
        /*0060*/ 	.word	index@(.nv.constant0._Z11relu_kernelPKfPfi)
        /*0064*/ 	.short	0x0380
        /*0066*/ 	.short	0x0014


	//----- nvinfo : EIATTR_SW_WAR
	.align		4
.L_17:
        /*0068*/ 	.byte	0x04, 0x36
        /*006a*/ 	.short	(.L_19 - .L_18)
.L_18:
        /*006c*/ 	.word	0x00000008
.L_19:


//--------------------- .nv.callgraph             --------------------------
	.section	.nv.callgraph,"",@"SHT_CUDA_CALLGRAPH"
	.align	4
	.sectionentsize	8
	.align		4
        /*0000*/ 	.word	0x00000000
	.align		4
        /*0004*/ 	.word	0xffffffff
	.align		4
        /*0008*/ 	.word	0x00000000
	.align		4
        /*000c*/ 	.word	0xfffffffe
	.align		4
        /*0010*/ 	.word	0x00000000
	.align		4
        /*0014*/ 	.word	0xfffffffd
	.align		4
        /*0018*/ 	.word	0x00000000
	.align		4
        /*001c*/ 	.word	0xfffffffc


//--------------------- .text._Z11relu_kernelPKfPfi --------------------------
	.section	.text._Z11relu_kernelPKfPfi,"ax",@progbits
	.align	128
        .global         _Z11relu_kernelPKfPfi
        .type           _Z11relu_kernelPKfPfi,@function
        .size           _Z11relu_kernelPKfPfi,(.L_x_1 - _Z11relu_kernelPKfPfi)
        .other          _Z11relu_kernelPKfPfi,@"STO_CUDA_ENTRY STV_DEFAULT"
_Z11relu_kernelPKfPfi:
.text._Z11relu_kernelPKfPfi:
[----:B------:R-:W-:Y:S01]  /*0000*/  LDC R1, c[0x0][0x37c] ;  /* 0x0000df00ff017b82 */ /* 0x000fe20000000800 */
[----:B------:R-:W0:Y:S07]  /*0010*/  S2R R0, SR_TID.X ;  /* 0x0000000000007919 */ /* 0x000e2e0000002100 */
[----:B------:R-:W0:Y:S01]  /*0020*/  S2UR UR4, SR_CTAID.X ;  /* 0x00000000000479c3 */ /* 0x000e220000002500 */
[----:B------:R-:W1:Y:S07]  /*0030*/  LDCU UR5, c[0x0][0x390] ;  /* 0x00007200ff0577ac */ /* 0x000e6e0008000800 */
[----:B------:R-:W0:Y:S02]  /*0040*/  LDC R7, c[0x0][0x360] ;  /* 0x0000d800ff077b82 */ /* 0x000e240000000800 */
[----:B0-----:R-:W-:-:S05]  /*0050*/  IMAD R7, R7, UR4, R0 ;  /* 0x0000000407077c24 */ /* 0x001fca000f8e0200 */
[----:B-1----:R-:W-:-:S13]  /*0060*/  ISETP.GE.AND P0, PT, R7, UR5, PT ;  /* 0x0000000507007c0c */ /* 0x002fda000bf06270 */
[----:B------:R-:W-:Y:S05]  /*0070*/  @P0 EXIT ;  /* 0x000000000000094d */ /* 0x000fea0003800000 */
[----:B------:R-:W0:Y:S01]  /*0080*/  LDC.64 R2, c[0x0][0x380] ;  /* 0x0000e000ff027b82 */ /* 0x000e220000000a00 */
[----:B------:R-:W1:Y:S01]  /*0090*/  LDCU.64 UR4, c[0x0][0x358] ;  /* 0x00006b00ff0477ac */ /* 0x000e620008000a00 */
[----:B0-----:R-:W-:-:S05]  /*00a0*/  IMAD.WIDE.U32 R2, R7, 0x4, R2 ;  /* 0x0000000407027825 */ /* 0x001fca00078e0002 */
[----:B-1----:R-:W2:Y:S02]  /*00b0*/  LDG.E R9, desc[UR4][R2.64] ;  /* 0x0000000402097981 */ /* 0x002ea4000c1e1900 */
[----:B--2---:R-:W-:-:S13]  /*00c0*/  FSETP.GEU.AND P0, PT, R9, RZ, PT ;  /* 0x000000ff0900720b */ /* 0x004fda0003f0e000 */
[----:B------:R-:W0:Y:S02]  /*00d0*/  @!P0 LDC.64 R4, c[0x0][0x388] ;  /* 0x0000e200ff048b82 */ /* 0x000e240000000a00 */
[----:B0-----:R-:W-:-:S05]  /*00e0*/  @!P0 IMAD.WIDE.U32 R4, R7, 0x4, R4 ;  /* 0x0000000407048825 */ /* 0x001fca00078e0004 */
[----:B------:R0:W-:Y:S01]  /*00f0*/  @!P0 STG.E desc[UR4][R4.64], RZ ;  /* 0x000000ff04008986 */ /* 0x0001e2000c101904 */
[----:B------:R-:W-:Y:S05]  /*0100*/  @!P0 EXIT ;  /* 0x000000000000894d */ /* 0x000fea0003800000 */
[----:B------:R-:W1:Y:S02]  /*0110*/  LDC.64 R2, c[0x0][0x388] ;  /* 0x0000e200ff027b82 */ /* 0x000e640000000a00 */
[----:B-1----:R-:W-:-:S05]  /*0120*/  IMAD.WIDE.U32 R2, R7, 0x4, R2 ;  /* 0x0000000407027825 */ /* 0x002fca00078e0002 */
[----:B------:R-:W-:Y:S01]  /*0130*/  STG.E desc[UR4][R2.64], R9 ;  /* 0x0000000902007986 */ /* 0x000fe2000c101904 */
[----:B------:R-:W-:Y:S05]  /*0140*/  EXIT ;  /* 0x000000000000794d */ /* 0x000fea0003800000 */
.L_x_0:
[----:B------:R-:W-:-:S00]  /*0150*/  BRA `(.L_x_0) ;  /* 0xfffffffc00fc7947 */ /* 0x000fc0000383ffff */
[----:B------:R-:W-:-:S00]  /*0160*/  NOP ;  /* 0x0000000000007918 */ /* 0x000fc00000000000 */
        /* <DEDUP_REMOVED lines=9> */
.L_x_1:


//--------------------- .nv.shared.reserved.0     --------------------------
	.section	.nv.shared.reserved.0,"aw",@nobits
	.weak		__nv_reservedSMEM_offset_0_alias
	.size		__nv_reservedSMEM_offset_0_alias, 0, 64
	.other		__nv_reservedSMEM_offset_0_alias,@"STO_CUDA_RESERVED_SHARED STV_DEFAULT"
__nv_reservedSMEM_offset_0_alias:
	.zero		0
	.zero		64


//--------------------- .nv.constant0._Z11relu_kernelPKfPfi --------------------------
	.section	.nv.constant0._Z11relu_kernelPKfPfi,"a",@progbits
	.sectionflags	@""
	.align	4
.nv.constant0._Z11relu_kernelPKfPfi:
	.zero		916


//--------------------- SYMBOLS --------------------------

	.type		.nv.reservedSmem.offset0,@object
	.size		.nv.reservedSmem.offset0,0x4
